//
// Generated by NVIDIA NVVM Compiler
//
// Compiler Build ID: CL-36424714
// Cuda compilation tools, release 13.0, V13.0.88
// Based on NVVM 20.0.0
//

.version 9.0
.target sm_100
.address_size 64


.entry _Z7collatzPil(
	.param .u64 .ptr .align 1 _Z7collatzPil_param_0,
	.param .u64 _Z7collatzPil_param_1
)
{
	.reg .pred 	%p<6>;
	.reg .b32 	%r<15>;
	.reg .b64 	%rd<15>;

	ld.param.u64 	%rd8, [_Z7collatzPil_param_0];
	ld.param.u64 	%rd9, [_Z7collatzPil_param_1];
	cvta.to.global.u64 	%rd1, %rd8;
	mov.u32 	%r4, %tid.x;
	shl.b32 	%r5, %r4, 1;
	cvt.u64.u32 	%rd10, %r5;
	mov.u32 	%r6, %ctaid.x;
	mov.u32 	%r7, %ntid.x;
	shl.b32 	%r8, %r7, 1;
	mul.wide.u32 	%rd11, %r8, %r6;
	add.s64 	%rd2, %rd11, %rd10;
	setp.ge.s64 	%p1, %rd2, %rd9;
	@%p1 bra 	$L__BB0_9;
	setp.eq.s64 	%p2, %rd2, 0;
	mov.b32 	%r14, 1;
	@%p2 bra 	$L__BB0_7;
	add.s64 	%rd13, %rd2, 1;
	mov.b32 	%r14, 1;
$L__BB0_3:
	add.s32 	%r14, %r14, 1;
	and.b64  	%rd12, %rd13, 1;
	setp.eq.b64 	%p3, %rd12, 1;
	@%p3 bra 	$L__BB0_5;
	shr.s64 	%rd13, %rd13, 1;
	bra.uni 	$L__BB0_6;
$L__BB0_5:
	mad.lo.s64 	%rd13, %rd13, 3, 1;
$L__BB0_6:
	setp.ne.s64 	%p4, %rd13, 1;
	@%p4 bra 	$L__BB0_3;
$L__BB0_7:
	ld.global.u32 	%r11, [%rd1];
	setp.le.s32 	%p5, %r14, %r11;
	@%p5 bra 	$L__BB0_9;
	atom.global.max.s32 	%r12, [%rd1], %r14;
$L__BB0_9:
	ret;

}


// ===== COMPILED SASS (sm_100) =====

	.target	sm_100

	.elftype	@"ET_EXEC"


//--------------------- .note.nv.tkinfo           --------------------------
	.section	.note.nv.tkinfo,"",@"SHT_NOTE"
	.sectionflags	@"SHF_NOTE_NV_TKINFO"
	.tkinfo
        /*0018*/ 	.word	0x00000002
        /*0030*/ 	.string	""
        /*0030*/ 	.string	"ptxas"
        /*0030*/ 	.string	"Cuda compilation tools, release 13.0, V13.0.88"
        /*0030*/ 	.string	"Build cuda_13.0.r13.0/compiler.36424714_0"
        /*0030*/ 	.string	"-arch sm_100 -m 64 "



//--------------------- .note.nv.cuinfo           --------------------------
	.section	.note.nv.cuinfo,"",@"SHT_NOTE"
	.sectionflags	@"SHF_NOTE_NV_CUINFO"
        /*0018*/ 	.short	0x0002
        /*001a*/ 	.short	0x0064
        /*001c*/ 	.short	0x0082
	.zero		2


//--------------------- .nv.info                  --------------------------
	.section	.nv.info,"",@"SHT_CUDA_INFO"
	.align	4


	//----- nvinfo : EIATTR_REGCOUNT
	.align		4
        /*0000*/ 	.byte	0x04, 0x2f
        /*0002*/ 	.short	(.L_1 - .L_0)
	.align		4
.L_0:
        /*0004*/ 	.word	index@(_Z7collatzPil)
        /*0008*/ 	.word	0x0000000e


	//----- nvinfo : EIATTR_FRAME_SIZE
	.align		4
.L_1:
        /*000c*/ 	.byte	0x04, 0x11
        /*000e*/ 	.short	(.L_3 - .L_2)
	.align		4
.L_2:
        /*0010*/ 	.word	index@(_Z7collatzPil)
        /*0014*/ 	.word	0x00000000


	//----- nvinfo : EIATTR_MIN_STACK_SIZE
	.align		4
.L_3:
        /*0018*/ 	.byte	0x04, 0x12
        /*001a*/ 	.short	(.L_5 - .L_4)
	.align		4
.L_4:
        /*001c*/ 	.word	index@(_Z7collatzPil)
        /*0020*/ 	.word	0x00000000
.L_5:


//--------------------- .nv.compat                --------------------------
	.section	.nv.compat,"",@"SHT_CUDA_COMPAT_INFO"
	.align	4
        /*0000*/ 	.byte	0x02, 0x09, 0x00, 0x00, 0x02, 0x02, 0x01, 0x00, 0x02, 0x05, 0x05, 0x00, 0x03, 0x07, 0x01, 0x01
        /*0010*/ 	.byte	0x02, 0x03, 0x00, 0x00, 0x02, 0x06, 0x01, 0x00, 0x04, 0x0b, 0x08, 0x00, 0x09, 0x00, 0x00, 0x00
        /*0020*/ 	.byte	0x00, 0x00, 0x00, 0x00


//--------------------- .nv.info._Z7collatzPil    --------------------------
	.section	.nv.info._Z7collatzPil,"",@"SHT_CUDA_INFO"
	.sectionflags	@""
	.align	4


	//----- nvinfo : EIATTR_CUDA_API_VERSION
	.align		4
        /*0000*/ 	.byte	0x04, 0x37
        /*0002*/ 	.short	(.L_7 - .L_6)
.L_6:
        /*0004*/ 	.word	0x00000082


	//----- nvinfo : EIATTR_KPARAM_INFO
	.align		4
.L_7:
        /*0008*/ 	.byte	0x04, 0x17
        /*000a*/ 	.short	(.L_9 - .L_8)
.L_8:
        /*000c*/ 	.word	0x00000000
        /*0010*/ 	.short	0x0001
        /*0012*/ 	.short	0x0008
        /*0014*/ 	.byte	0x00, 0xf0, 0x21, 0x00


	//----- nvinfo : EIATTR_KPARAM_INFO
	.align		4
.L_9:
        /*0018*/ 	.byte	0x04, 0x17
        /*001a*/ 	.short	(.L_11 - .L_10)
.L_10:
        /*001c*/ 	.word	0x00000000
        /*0020*/ 	.short	0x0000
        /*0022*/ 	.short	0x0000
        /*0024*/ 	.byte	0x00, 0xf5, 0x21, 0x00


	//----- nvinfo : EIATTR_SPARSE_MMA_MASK
	.align		4
.L_11:
        /*0028*/ 	.byte	0x03, 0x50
        /*002a*/ 	.short	0x0000


	//----- nvinfo : EIATTR_MAXREG_COUNT
	.align		4
        /*002c*/ 	.byte	0x03, 0x1b
        /*002e*/ 	.short	0x00ff


	//----- nvinfo : EIATTR_MERCURY_ISA_VERSION
	.align		4
        /*0030*/ 	.byte	0x03, 0x5f
        /*0032*/ 	.short	0x0101


	//----- nvinfo : EIATTR_INT_WARP_WIDE_INSTR_OFFSETS
	.align		4
        /*0034*/ 	.byte	0x04, 0x31
        /*0036*/ 	.short	(.L_13 - .L_12)


	//   ....[0]....
.L_12:
        /*0038*/ 	.word	0x000002a0


	//   ....[1]....
        /*003c*/ 	.word	0x000002b0


	//----- nvinfo : EIATTR_VRC_CTA_INIT_COUNT
	.align		4
.L_13:
        /*0040*/ 	.byte	0x02, 0x4a
	.zero		1
	.zero		1


	//----- nvinfo : EIATTR_EXIT_INSTR_OFFSETS
	.align		4
        /*0044*/ 	.byte	0x04, 0x1c
        /*0046*/ 	.short	(.L_15 - .L_14)


	//   ....[0]....
.L_14:
        /*0048*/ 	.word	0x000000b0


	//   ....[1]....
        /*004c*/ 	.word	0x00000280


	//   ....[2]....
        /*0050*/ 	.word	0x00000300


	//----- nvinfo : EIATTR_CRS_STACK_SIZE
	.align		4
.L_15:
        /*0054*/ 	.byte	0x04, 0x1e
        /*0056*/ 	.short	(.L_17 - .L_16)
.L_16:
        /*0058*/ 	.word	0x00000000


	//----- nvinfo : EIATTR_CBANK_PARAM_SIZE
	.align		4
.L_17:
        /*005c*/ 	.byte	0x03, 0x19
        /*005e*/ 	.short	0x0010


	//----- nvinfo : EIATTR_PARAM_CBANK
	.align		4
        /*0060*/ 	.byte	0x04, 0x0a
        /*0062*/ 	.short	(.L_19 - .L_18)
	.align		4
.L_18:
        /*0064*/ 	.word	index@(.nv.constant0._Z7collatzPil)
        /*0068*/ 	.short	0x0380
        /*006a*/ 	.short	0x0010


	//----- nvinfo : EIATTR_SW_WAR
	.align		4
.L_19:
        /*006c*/ 	.byte	0x04, 0x36
        /*006e*/ 	.short	(.L_21 - .L_20)
.L_20:
        /*0070*/ 	.word	0x00000008
.L_21:


//--------------------- .nv.callgraph             --------------------------
	.section	.nv.callgraph,"",@"SHT_CUDA_CALLGRAPH"
	.align	4
	.sectionentsize	8
	.align		4
        /*0000*/ 	.word	0x00000000
	.align		4
        /*0004*/ 	.word	0xffffffff
	.align		4
        /*0008*/ 	.word	0x00000000
	.align		4
        /*000c*/ 	.word	0xfffffffe
	.align		4
        /*0010*/ 	.word	0x00000000
	.align		4
        /*0014*/ 	.word	0xfffffffd
	.align		4
        /*0018*/ 	.word	0x00000000
	.align		4
        /*001c*/ 	.word	0xfffffffc


//--------------------- .text._Z7collatzPil       --------------------------
	.section	.text._Z7collatzPil,"ax",@progbits
	.align	128
.text._Z7collatzPil:
        .type           _Z7collatzPil,@function
        .size           _Z7collatzPil,(.L_x_4 - _Z7collatzPil)
        .other          _Z7collatzPil,@"STO_CUDA_ENTRY STV_DEFAULT"
_Z7collatzPil:
[----:B------:R-:W-:Y:S01]  /*0000*/  LDC R1, c[0x0][0x37c] ;  /* 0x0000df00ff017b82 */ /* 0x000fe20000000800 */
[----:B------:R-:W0:Y:S07]  /*0010*/  S2R R2, SR_TID.X ;  /* 0x0000000000027919 */ /* 0x000e2e0000002100 */
[----:B------:R-:W1:Y:S01]  /*0020*/  LDC R5, c[0x0][0x360] ;  /* 0x0000d800ff057b82 */ /* 0x000e620000000800 */
[----:B------:R-:W2:Y:S01]  /*0030*/  LDCU.64 UR6, c[0x0][0x388] ;  /* 0x00007100ff0677ac */ /* 0x000ea20008000a00 */
[----:B------:R-:W-:-:S06]  /*0040*/  IMAD.MOV.U32 R3, RZ, RZ, RZ ;  /* 0x000000ffff037224 */ /* 0x000fcc00078e00ff */
[----:B------:R-:W3:Y:S01]  /*0050*/  S2UR UR4, SR_CTAID.X ;  /* 0x00000000000479c3 */ /* 0x000ee20000002500 */
[----:B-1----:R-:W-:Y:S02]  /*0060*/  IMAD.SHL.U32 R5, R5, 0x2, RZ ;  /* 0x0000000205057824 */ /* 0x002fe400078e00ff */
[----:B0-----:R-:W-:-:S04]  /*0070*/  IMAD.SHL.U32 R2, R2, 0x2, RZ ;  /* 0x0000000202027824 */ /* 0x001fc800078e00ff */
[----:B---3--:R-:W-:-:S03]  /*0080*/  IMAD.WIDE.U32 R2, R5, UR4, R2 ;  /* 0x0000000405027c25 */ /* 0x008fc6000f8e0002 */
[----:B--2---:R-:W-:-:S04]  /*0090*/  ISETP.GE.U32.AND P0, PT, R2, UR6, PT ;  /* 0x0000000602007c0c */ /* 0x004fc8000bf06070 */
[----:B------:R-:W-:-:S13]  /*00a0*/  ISETP.GE.AND.EX P0, PT, R3, UR7, PT, P0 ;  /* 0x0000000703007c0c */ /* 0x000fda000bf06300 */
[----:B------:R-:W-:Y:S05]  /*00b0*/  @P0 EXIT ;  /* 0x000000000000094d */ /* 0x000fea0003800000 */
[----:B------:R-:W0:Y:S01]  /*00c0*/  LDC.64 R4, c[0x0][0x380] ;  /* 0x0000e000ff047b82 */ /* 0x000e220000000a00 */
[----:B------:R-:W0:Y:S02]  /*00d0*/  LDCU.64 UR6, c[0x0][0x358] ;  /* 0x00006b00ff0677ac */ /* 0x000e240008000a00 */
[----:B0-----:R0:W5:Y:S01]  /*00e0*/  LDG.E R7, desc[UR6][R4.64] ;  /* 0x0000000604077981 */ /* 0x001162000c1e1900 */
[----:B------:R-:W-:Y:S01]  /*00f0*/  ISETP.NE.U32.AND P0, PT, R2, RZ, PT ;  /* 0x000000ff0200720c */ /* 0x000fe20003f05070 */
[----:B------:R-:W-:Y:S01]  /*0100*/  BSSY.RECONVERGENT B0, `(.L_x_0) ;  /* 0x0000016000007945 */ /* 0x000fe20003800200 */
[----:B------:R-:W-:Y:S02]  /*0110*/  IMAD.MOV.U32 R0, RZ, RZ, 0x1 ;  /* 0x00000001ff007424 */ /* 0x000fe400078e00ff */
[----:B------:R-:W-:-:S13]  /*0120*/  ISETP.NE.AND.EX P0, PT, R3, RZ, PT, P0 ;  /* 0x000000ff0300720c */ /* 0x000fda0003f05300 */
[----:B0-----:R-:W-:Y:S05]  /*0130*/  @!P0 BRA `(.L_x_1) ;  /* 0x0000000000488947 */ /* 0x001fea0003800000 */
[----:B------:R-:W-:Y:S01]  /*0140*/  IADD3 R6, P0, PT, R2, 0x1, RZ ;  /* 0x0000000102067810 */ /* 0x000fe20007f1e0ff */
[----:B------:R-:W-:-:S04]  /*0150*/  IMAD.MOV.U32 R0, RZ, RZ, 0x1 ;  /* 0x00000001ff007424 */ /* 0x000fc800078e00ff */
[----:B------:R-:W-:-:S08]  /*0160*/  IMAD.X R9, RZ, RZ, R3, P0 ;  /* 0x000000ffff097224 */ /* 0x000fd000000e0603 */
.L_x_2:
[----:B------:R-:W-:Y:S01]  /*0170*/  LOP3.LUT R2, R6, 0x1, RZ, 0xc0, !PT ;  /* 0x0000000106027812 */ /* 0x000fe200078ec0ff */
[----:B------:R-:W-:-:S03]  /*0180*/  VIADD R0, R0, 0x1 ;  /* 0x0000000100007836 */ /* 0x000fc60000000000 */
[----:B------:R-:W-:-:S04]  /*0190*/  ISETP.NE.U32.AND P0, PT, R2, 0x1, PT ;  /* 0x000000010200780c */ /* 0x000fc80003f05070 */
[----:B------:R-:W-:-:S13]  /*01a0*/  ISETP.NE.U32.AND.EX P0, PT, RZ, RZ, PT, P0 ;  /* 0x000000ffff00720c */ /* 0x000fda0003f05100 */
[----:B------:R-:W-:Y:S02]  /*01b0*/  @!P0 IMAD.MOV.U32 R2, RZ, RZ, 0x1 ;  /* 0x00000001ff028424 */ /* 0x000fe400078e00ff */
[----:B------:R-:W-:Y:S02]  /*01c0*/  @!P0 IMAD.MOV.U32 R3, RZ, RZ, 0x0 ;  /* 0x00000000ff038424 */ /* 0x000fe400078e00ff */
[----:B------:R-:W-:Y:S02]  /*01d0*/  @!P0 IMAD R11, R9, 0x3, RZ ;  /* 0x00000003090b8824 */ /* 0x000fe400078e02ff */
[C---:B------:R-:W-:Y:S01]  /*01e0*/  @!P0 IMAD.WIDE.U32 R2, R6.reuse, 0x3, R2 ;  /* 0x0000000306028825 */ /* 0x040fe200078e0002 */
[--C-:B------:R-:W-:Y:S02]  /*01f0*/  @P0 SHF.R.S64 R6, R6, 0x1, R9.reuse ;  /* 0x0000000106060819 */ /* 0x100fe40000001009 */
[----:B------:R-:W-:Y:S01]  /*0200*/  @P0 SHF.R.S32.HI R9, RZ, 0x1, R9 ;  /* 0x00000001ff090819 */ /* 0x000fe20000011409 */
[----:B------:R-:W-:-:S02]  /*0210*/  @!P0 IMAD.MOV.U32 R6, RZ, RZ, R2 ;  /* 0x000000ffff068224 */ /* 0x000fc400078e0002 */
[----:B------:R-:W-:-:S03]  /*0220*/  @!P0 IMAD.IADD R9, R3, 0x1, R11 ;  /* 0x0000000103098824 */ /* 0x000fc600078e020b */
[----:B------:R-:W-:-:S04]  /*0230*/  ISETP.NE.U32.AND P0, PT, R6, 0x1, PT ;  /* 0x000000010600780c */ /* 0x000fc80003f05070 */
[----:B------:R-:W-:-:S13]  /*0240*/  ISETP.NE.AND.EX P0, PT, R9, RZ, PT, P0 ;  /* 0x000000ff0900720c */ /* 0x000fda0003f05300 */
[----:B------:R-:W-:Y:S05]  /*0250*/  @P0 BRA `(.L_x_2) ;  /* 0xfffffffc00c40947 */ /* 0x000fea000383ffff */
.L_x_1:
[----:B------:R-:W-:Y:S05]  /*0260*/  BSYNC.RECONVERGENT B0 ;  /* 0x0000000000007941 */ /* 0x000fea0003800200 */
.L_x_0:
[----:B-----5:R-:W-:-:S13]  /*0270*/  ISETP.GT.AND P0, PT, R0, R7, PT ;  /* 0x000000070000720c */ /* 0x020fda0003f04270 */
[----:B------:R-:W-:Y:S05]  /*0280*/  @!P0 EXIT ;  /* 0x000000000000894d */ /* 0x000fea0003800000 */
[----:B------:R-:W0:Y:S01]  /*0290*/  S2R R2, SR_LANEID ;  /* 0x0000000000027919 */ /* 0x000e220000000000 */
[----:B------:R-:W-:Y:S01]  /*02a0*/  VOTEU.ANY UR4, UPT, PT ;  /* 0x0000000000047886 */ /* 0x000fe200038e0100 */
[----:B------:R-:W-:Y:S01]  /*02b0*/  CREDUX.MAX.S32 UR5, R0 ;  /* 0x00000000000572cc */ /* 0x000fe20000000200 */
[----:B------:R-:W-:-:S12]  /*02c0*/  UFLO.U32 UR4, UR4 ;  /* 0x00000004000472bd */ /* 0x000fd800080e0000 */
[----:B------:R-:W-:Y:S01]  /*02d0*/  IMAD.U32 R3, RZ, RZ, UR5 ;  /* 0x00000005ff037e24 */ /* 0x000fe2000f8e00ff */
[----:B0-----:R-:W-:-:S13]  /*02e0*/  ISETP.EQ.U32.AND P0, PT, R2, UR4, PT ;  /* 0x0000000402007c0c */ /* 0x001fda000bf02070 */
[----:B------:R-:W-:Y:S01]  /*02f0*/  @P0 REDG.E.MAX.S32.STRONG.GPU desc[UR6][R4.64], R3 ;  /* 0x000000030400098e */ /* 0x000fe2000d12e306 */
[----:B------:R-:W-:Y:S05]  /*0300*/  EXIT ;  /* 0x000000000000794d */ /* 0x000fea0003800000 */
.L_x_3:
[----:B------:R-:W-:-:S00]  /*0310*/  BRA `(.L_x_3) ;  /* 0xfffffffc00fc7947 */ /* 0x000fc0000383ffff */
[----:B------:R-:W-:-:S00]  /*0320*/  NOP ;  /* 0x0000000000007918 */ /* 0x000fc00000000000 */
        /* <DEDUP_REMOVED lines=13> */
.L_x_4:


//--------------------- .nv.shared.reserved.0     --------------------------
	.section	.nv.shared.reserved.0,"aw",@nobits
	.weak		__nv_reservedSMEM_offset_0_alias
	.size		__nv_reservedSMEM_offset_0_alias, 0, 64
	.other		__nv_reservedSMEM_offset_0_alias,@"STO_CUDA_RESERVED_SHARED STV_DEFAULT"
__nv_reservedSMEM_offset_0_alias:
	.zero		0
	.zero		64


//--------------------- .nv.constant0._Z7collatzPil --------------------------
	.section	.nv.constant0._Z7collatzPil,"a",@progbits
	.sectionflags	@""
	.align	4
.nv.constant0._Z7collatzPil:
	.zero		912


//--------------------- SYMBOLS --------------------------

	.type		.nv.reservedSmem.offset0,@object
	.size		.nv.reservedSmem.offset0,0x4
